	.headerflags	@"EF_CUDA_TEXMODE_UNIFIED EF_CUDA_64BIT_ADDRESS EF_CUDA_ACCELERATORS EF_CUDA_SM90 EF_CUDA_VIRTUAL_SM(EF_CUDA_SM90)"
	.elftype	@"ET_EXEC"


//--------------------- .nv.info                  --------------------------
	.section	.nv.info,"",@"SHT_CUDA_INFO"
	.align	4


	//----- nvinfo : EIATTR_REGCOUNT
	.align		4
        /*0000*/ 	.byte	0x04, 0x2f
        /*0002*/ 	.short	(.L_3 - .L_2)
	.align		4
.L_2:
        /*0004*/ 	.word	index@(l2norm_fwd_kernel)
        /*0008*/ 	.word	0x00000017


	//----- nvinfo : EIATTR_FRAME_SIZE
	.align		4
.L_3:
        /*000c*/ 	.byte	0x04, 0x11
        /*000e*/ 	.short	(.L_5 - .L_4)
	.align		4
.L_4:
        /*0010*/ 	.word	index@(l2norm_fwd_kernel)
        /*0014*/ 	.word	0x00000000


	//----- nvinfo : EIATTR_MIN_STACK_SIZE
	.align		4
.L_5:
        /*0018*/ 	.byte	0x04, 0x12
        /*001a*/ 	.short	(.L_7 - .L_6)
	.align		4
.L_6:
        /*001c*/ 	.word	index@(l2norm_fwd_kernel)
        /*0020*/ 	.word	0x00000000
.L_7:


//--------------------- .nv.info.l2norm_fwd_kernel --------------------------
	.section	.nv.info.l2norm_fwd_kernel,"",@"SHT_CUDA_INFO"
	.sectionflags	@""
	.align	4


	//----- nvinfo : EIATTR_CUDA_API_VERSION
	.align		4
        /*0000*/ 	.byte	0x04, 0x37
        /*0002*/ 	.short	(.L_9 - .L_8)
.L_8:
        /*0004*/ 	.word	0x00000080


	//----- nvinfo : EIATTR_KPARAM_INFO
	.align		4
.L_9:
        /*0008*/ 	.byte	0x04, 0x17
        /*000a*/ 	.short	(.L_11 - .L_10)
.L_10:
        /*000c*/ 	.word	0x00000000
        /*0010*/ 	.short	0x0004
        /*0012*/ 	.short	0x0020
        /*0014*/ 	.byte	0x00, 0xf4, 0x21, 0x00


	//----- nvinfo : EIATTR_KPARAM_INFO
	.align		4
.L_11:
        /*0018*/ 	.byte	0x04, 0x17
        /*001a*/ 	.short	(.L_13 - .L_12)
.L_12:
        /*001c*/ 	.word	0x00000000
        /*0020*/ 	.short	0x0003
        /*0022*/ 	.short	0x0018
        /*0024*/ 	.byte	0x00, 0xf0, 0x11, 0x00


	//----- nvinfo : EIATTR_KPARAM_INFO
	.align		4
.L_13:
        /*0028*/ 	.byte	0x04, 0x17
        /*002a*/ 	.short	(.L_15 - .L_14)
.L_14:
        /*002c*/ 	.word	0x00000000
        /*0030*/ 	.short	0x0002
        /*0032*/ 	.short	0x0010
        /*0034*/ 	.byte	0x00, 0xf4, 0x21, 0x00


	//----- nvinfo : EIATTR_KPARAM_INFO
	.align		4
.L_15:
        /*0038*/ 	.byte	0x04, 0x17
        /*003a*/ 	.short	(.L_17 - .L_16)
.L_16:
        /*003c*/ 	.word	0x00000000
        /*0040*/ 	.short	0x0001
        /*0042*/ 	.short	0x0008
        /*0044*/ 	.byte	0x00, 0xf4, 0x21, 0x00


	//----- nvinfo : EIATTR_KPARAM_INFO
	.align		4
.L_17:
        /*0048*/ 	.byte	0x04, 0x17
        /*004a*/ 	.short	(.L_19 - .L_18)
.L_18:
        /*004c*/ 	.word	0x00000000
        /*0050*/ 	.short	0x0000
        /*0052*/ 	.short	0x0000
        /*0054*/ 	.byte	0x00, 0xf4, 0x21, 0x00


	//----- nvinfo : EIATTR_SPARSE_MMA_MASK
	.align		4
.L_19:
        /*0058*/ 	.byte	0x03, 0x50
        /*005a*/ 	.short	0x0000


	//----- nvinfo : EIATTR_MAXREG_COUNT
	.align		4
        /*005c*/ 	.byte	0x03, 0x1b
        /*005e*/ 	.short	0x00ff


	//----- nvinfo : EIATTR_COOP_GROUP_MASK_REGIDS
	.align		4
        /*0060*/ 	.byte	0x04, 0x29
        /*0062*/ 	.short	(.L_21 - .L_20)


	//   ....[0]....
.L_20:
        /*0064*/ 	.word	0xffffffff


	//   ....[1]....
        /*0068*/ 	.word	0xffffffff


	//   ....[2]....
        /*006c*/ 	.word	0xffffffff


	//   ....[3]....
        /*0070*/ 	.word	0xffffffff


	//----- nvinfo : EIATTR_COOP_GROUP_INSTR_OFFSETS
	.align		4
.L_21:
        /*0074*/ 	.byte	0x04, 0x28
        /*0076*/ 	.short	(.L_23 - .L_22)


	//   ....[0]....
.L_22:
        /*0078*/ 	.word	0x00000300


	//   ....[1]....
        /*007c*/ 	.word	0x00000330


	//   ....[2]....
        /*0080*/ 	.word	0x00000350


	//   ....[3]....
        /*0084*/ 	.word	0x00000380


	//----- nvinfo : EIATTR_EXIT_INSTR_OFFSETS
	.align		4
.L_23:
        /*0088*/ 	.byte	0x04, 0x1c
        /*008a*/ 	.short	(.L_25 - .L_24)


	//   ....[0]....
.L_24:
        /*008c*/ 	.word	0x00000610


	//   ....[1]....
        /*0090*/ 	.word	0x00000640


	//----- nvinfo : EIATTR_REQNTID
	.align		4
.L_25:
        /*0094*/ 	.byte	0x04, 0x10
        /*0096*/ 	.short	(.L_27 - .L_26)
.L_26:
        /*0098*/ 	.word	0x00000100
        /*009c*/ 	.word	0x00000001
        /*00a0*/ 	.word	0x00000001


	//----- nvinfo : EIATTR_CBANK_PARAM_SIZE
	.align		4
.L_27:
        /*00a4*/ 	.byte	0x03, 0x19
        /*00a6*/ 	.short	0x0028


	//----- nvinfo : EIATTR_PARAM_CBANK
	.align		4
        /*00a8*/ 	.byte	0x04, 0x0a
        /*00aa*/ 	.short	(.L_29 - .L_28)
	.align		4
.L_28:
        /*00ac*/ 	.word	index@(.nv.constant0.l2norm_fwd_kernel)
        /*00b0*/ 	.short	0x0210
        /*00b2*/ 	.short	0x0028


	//----- nvinfo : EIATTR_SW_WAR
	.align		4
.L_29:
        /*00b4*/ 	.byte	0x04, 0x36
        /*00b6*/ 	.short	(.L_31 - .L_30)
.L_30:
        /*00b8*/ 	.word	0x00000008
.L_31:


//--------------------- .nv.callgraph             --------------------------
	.section	.nv.callgraph,"",@"SHT_CUDA_CALLGRAPH"
	.align	4
	.sectionentsize	8
	.align		4
        /*0000*/ 	.word	0x00000000
	.align		4
        /*0004*/ 	.word	0xffffffff
	.align		4
        /*0008*/ 	.word	0x00000000
	.align		4
        /*000c*/ 	.word	0xfffffffe
	.align		4
        /*0010*/ 	.word	0x00000000
	.align		4
        /*0014*/ 	.word	0xfffffffd
	.align		4
        /*0018*/ 	.word	0x00000000
	.align		4
        /*001c*/ 	.word	0xfffffffc


//--------------------- .nv.constant4             --------------------------
	.section	.nv.constant4,"a",@progbits
	.align	8
	.align		8
.nv.constant4:
        /*0000*/ 	.dword	_$_str
	.align		8
        /*0008*/ 	.dword	_$_str_$_2


//--------------------- .text.l2norm_fwd_kernel   --------------------------
	.section	.text.l2norm_fwd_kernel,"ax",@progbits
	.sectionflags	@"SHF_BARRIERS=1"
	.align	128
        .global         l2norm_fwd_kernel
        .type           l2norm_fwd_kernel,@function
        .size           l2norm_fwd_kernel,(.L_x_1 - l2norm_fwd_kernel)
        .other          l2norm_fwd_kernel,@"STO_CUDA_ENTRY STV_DEFAULT"
l2norm_fwd_kernel:
.text.l2norm_fwd_kernel:
[----:B------:R-:W0:Y:S01]  /*0000*/  LDC R1, c[0x0][0x28] ;  /* 0x00000a00ff017b82 */ /* 0x000e220000000800 */
[----:B------:R-:W1:Y:S01]  /*0010*/  S2R R0, SR_TID.X ;  /* 0x0000000000007919 */ /* 0x000e620000002100 */
[----:B------:R-:W-:Y:S01]  /*0020*/  ULDC.64 UR4, c[0x0][0x210] ;  /* 0x0000840000047ab9 */ /* 0x000fe20000000a00 */
[----:B------:R-:W-:Y:S01]  /*0030*/  ULDC.64 UR6, c[0x0][0x208] ;  /* 0x0000820000067ab9 */ /* 0x000fe20000000a00 */
[----:B------:R-:W-:Y:S01]  /*0040*/  ULDC.64 UR8, c[0x0][0x218] ;  /* 0x0000860000087ab9 */ /* 0x000fe20000000a00 */
[----:B------:R-:W2:Y:S01]  /*0050*/  S2R R3, SR_CTAID.X ;  /* 0x0000000000037919 */ /* 0x000ea20000002500 */
[----:B-1----:R-:W-:Y:S01]  /*0060*/  SHF.R.U32.HI R9, RZ, 0x4, R0 ;  /* 0x00000004ff097819 */ /* 0x002fe20000011600 */
[----:B------:R-:W-:Y:S02]  /*0070*/  IMAD.SHL.U32 R2, R0, 0x8, RZ ;  /* 0x0000000800027824 */ /* 0x000fe400078e00ff */
[----:B--2---:R-:W-:Y:S01]  /*0080*/  IMAD.SHL.U32 R3, R3, 0x10, RZ ;  /* 0x0000001003037824 */ /* 0x004fe200078e00ff */
[----:B------:R-:W-:-:S02]  /*0090*/  SGXT.U32 R9, R9, 0x4 ;  /* 0x000000040909781a */ /* 0x000fc40000000000 */
[----:B------:R-:W-:Y:S02]  /*00a0*/  LOP3.LUT R2, R2, 0x78, RZ, 0xc0, !PT ;  /* 0x0000007802027812 */ /* 0x000fe400078ec0ff */
[----:B------:R-:W-:Y:S02]  /*00b0*/  LOP3.LUT R7, R9, R3, RZ, 0xfc, !PT ;  /* 0x0000000309077212 */ /* 0x000fe400078efcff */
[----:B------:R-:W-:Y:S01]  /*00c0*/  SHF.R.S32.HI R8, RZ, 0x1f, R3 ;  /* 0x0000001fff087819 */ /* 0x000fe20000011403 */
[----:B------:R-:W-:Y:S01]  /*00d0*/  IMAD.WIDE.U32 R10, R2, 0x2, RZ ;  /* 0x00000002020a7825 */ /* 0x000fe200078e00ff */
[----:B------:R-:W-:Y:S02]  /*00e0*/  ISETP.GT.AND P0, PT, R3, -0x1, PT ;  /* 0xffffffff0300780c */ /* 0x000fe40003f04270 */
[C---:B------:R-:W-:Y:S01]  /*00f0*/  ISETP.LT.U32.AND P1, PT, R7.reuse, 0xc000, PT ;  /* 0x0000c0000700780c */ /* 0x040fe20003f21070 */
[C---:B------:R-:W-:Y:S01]  /*0100*/  IMAD.SHL.U32 R5, R7.reuse, 0x100, RZ ;  /* 0x0000010007057824 */ /* 0x040fe200078e00ff */
[----:B------:R-:W-:-:S02]  /*0110*/  SHF.L.U64.HI R7, R7, 0x8, R8 ;  /* 0x0000000807077819 */ /* 0x000fc40000010208 */
[----:B------:R-:W-:Y:S02]  /*0120*/  ISETP.LT.AND.EX P0, PT, R8, RZ, P0, P1 ;  /* 0x000000ff0800720c */ /* 0x000fe40000701310 */
[----:B------:R-:W-:Y:S02]  /*0130*/  LOP3.LUT R2, R5, R10, RZ, 0xfc, !PT ;  /* 0x0000000a05027212 */ /* 0x000fe400078efcff */
[----:B------:R-:W-:Y:S02]  /*0140*/  CS2R R4, SRZ ;  /* 0x0000000000047805 */ /* 0x000fe4000001ff00 */
[----:B------:R-:W-:Y:S02]  /*0150*/  LOP3.LUT R10, R7, R11, RZ, 0xfc, !PT ;  /* 0x0000000b070a7212 */ /* 0x000fe400078efcff */
[----:B------:R-:W-:Y:S02]  /*0160*/  CS2R R6, SRZ ;  /* 0x0000000000067805 */ /* 0x000fe4000001ff00 */
[----:B------:R-:W-:Y:S01]  /*0170*/  IADD3 R14, P1, R2, UR4, RZ ;  /* 0x00000004020e7c10 */ /* 0x000fe2000ff3e0ff */
[----:B------:R-:W-:-:S03]  /*0180*/  ULDC UR4, c[0x0][0x228] ;  /* 0x00008a0000047ab9 */ /* 0x000fc60000000800 */
[----:B------:R-:W-:-:S05]  /*0190*/  IADD3.X R15, R10, UR5, RZ, P1, !PT ;  /* 0x000000050a0f7c10 */ /* 0x000fca0008ffe4ff */
[----:B------:R-:W2:Y:S01]  /*01a0*/  @P0 LDG.E.128 R4, desc[UR6][R14.64] ;  /* 0x000000060e040981 */ /* 0x000ea2000c1e1d00 */
[----:B------:R-:W1:Y:S01]  /*01b0*/  S2UR UR5, SR_CgaCtaId ;  /* 0x00000000000579c3 */ /* 0x000e620000008800 */
[C---:B--2---:R-:W-:Y:S01]  /*01c0*/  PRMT R11, R4.reuse, 0x7632, R11 ;  /* 0x00007632040b7816 */ /* 0x044fe2000000000b */
[----:B------:R-:W-:Y:S01]  /*01d0*/  IMAD.U32 R4, R4, 0x10000, RZ ;  /* 0x0001000004047824 */ /* 0x000fe200078e00ff */
[C---:B------:R-:W-:Y:S01]  /*01e0*/  PRMT R12, R5.reuse, 0x7632, R12 ;  /* 0x00007632050c7816 */ /* 0x040fe2000000000c */
[----:B------:R-:W-:Y:S01]  /*01f0*/  IMAD.U32 R5, R5, 0x10000, RZ ;  /* 0x0001000005057824 */ /* 0x000fe200078e00ff */
[----:B------:R-:W-:Y:S01]  /*0200*/  PRMT R14, R7, 0x7632, R14 ;  /* 0x00007632070e7816 */ /* 0x000fe2000000000e */
[----:B------:R-:W-:Y:S02]  /*0210*/  IMAD.U32 R11, R11, 0x10000, RZ ;  /* 0x000100000b0b7824 */ /* 0x000fe400078e00ff */
[----:B------:R-:W-:Y:S02]  /*0220*/  IMAD.U32 R12, R12, 0x10000, RZ ;  /* 0x000100000c0c7824 */ /* 0x000fe400078e00ff */
[----:B------:R-:W-:Y:S01]  /*0230*/  FMUL R13, R11, R11 ;  /* 0x0000000b0b0d7220 */ /* 0x000fe20000400000 */
[----:B------:R-:W-:-:S02]  /*0240*/  IMAD.U32 R7, R7, 0x10000, RZ ;  /* 0x0001000007077824 */ /* 0x000fc400078e00ff */
[----:B------:R-:W-:Y:S02]  /*0250*/  IMAD.U32 R14, R14, 0x10000, RZ ;  /* 0x000100000e0e7824 */ /* 0x000fe400078e00ff */
[--C-:B------:R-:W-:Y:S01]  /*0260*/  FFMA R16, R4, R4, R13.reuse ;  /* 0x0000000404107223 */ /* 0x100fe2000000000d */
[C---:B------:R-:W-:Y:S01]  /*0270*/  PRMT R13, R6.reuse, 0x7632, R13 ;  /* 0x00007632060d7816 */ /* 0x040fe2000000000d */
[----:B------:R-:W-:Y:S02]  /*0280*/  IMAD.U32 R6, R6, 0x10000, RZ ;  /* 0x0001000006067824 */ /* 0x000fe400078e00ff */
[----:B------:R-:W-:Y:S02]  /*0290*/  FFMA R17, R5, R5, R16 ;  /* 0x0000000505117223 */ /* 0x000fe40000000010 */
[----:B------:R-:W-:Y:S02]  /*02a0*/  IMAD.U32 R13, R13, 0x10000, RZ ;  /* 0x000100000d0d7824 */ /* 0x000fe400078e00ff */
[----:B------:R-:W-:-:S04]  /*02b0*/  FFMA R17, R12, R12, R17 ;  /* 0x0000000c0c117223 */ /* 0x000fc80000000011 */
[----:B------:R-:W-:-:S04]  /*02c0*/  FFMA R16, R6, R6, R17 ;  /* 0x0000000606107223 */ /* 0x000fc80000000011 */
[----:B------:R-:W-:-:S04]  /*02d0*/  FFMA R16, R13, R13, R16 ;  /* 0x0000000d0d107223 */ /* 0x000fc80000000010 */
[----:B------:R-:W-:-:S04]  /*02e0*/  FFMA R15, R7, R7, R16 ;  /* 0x00000007070f7223 */ /* 0x000fc80000000010 */
[----:B------:R-:W-:-:S05]  /*02f0*/  FFMA R15, R14, R14, R15 ;  /* 0x0000000e0e0f7223 */ /* 0x000fca000000000f */
[----:B------:R-:W2:Y:S02]  /*0300*/  SHFL.BFLY PT, R16, R15, 0x8, 0x1f ;  /* 0x0d001f000f107f89 */ /* 0x000ea400000e0000 */
[----:B--2---:R-:W-:Y:S01]  /*0310*/  FADD R16, R15, R16 ;  /* 0x000000100f107221 */ /* 0x004fe20000000000 */
[----:B------:R-:W-:-:S04]  /*0320*/  LOP3.LUT R15, R3, 0xf, R0, 0xf8, !PT ;  /* 0x0000000f030f7812 */ /* 0x000fc800078ef800 */
[----:B------:R-:W2:Y:S02]  /*0330*/  SHFL.BFLY PT, R17, R16, 0x4, 0x1f ;  /* 0x0c801f0010117f89 */ /* 0x000ea400000e0000 */
[----:B--2---:R-:W-:-:S05]  /*0340*/  FADD R17, R16, R17 ;  /* 0x0000001110117221 */ /* 0x004fca0000000000 */
[----:B------:R-:W2:Y:S02]  /*0350*/  SHFL.BFLY PT, R18, R17, 0x2, 0x1f ;  /* 0x0c401f0011127f89 */ /* 0x000ea400000e0000 */
[----:B--2---:R-:W-:Y:S01]  /*0360*/  FADD R18, R17, R18 ;  /* 0x0000001211127221 */ /* 0x004fe20000000000 */
[----:B------:R-:W-:-:S04]  /*0370*/  IMAD.MOV.U32 R17, RZ, RZ, 0x3e800000 ;  /* 0x3e800000ff117424 */ /* 0x000fc800078e00ff */
[----:B------:R-:W2:Y:S02]  /*0380*/  SHFL.BFLY PT, R19, R18, 0x1, 0x1f ;  /* 0x0c201f0012137f89 */ /* 0x000ea400000e0000 */
[----:B--2---:R-:W-:-:S04]  /*0390*/  FADD R19, R18, R19 ;  /* 0x0000001312137221 */ /* 0x004fc80000000000 */
[----:B------:R-:W-:Y:S01]  /*03a0*/  FADD R19, R19, UR4 ;  /* 0x0000000413137e21 */ /* 0x000fe20008000000 */
[----:B------:R-:W-:Y:S02]  /*03b0*/  UMOV UR4, 0x400 ;  /* 0x0000040000047882 */ /* 0x000fe40000000000 */
[----:B-1----:R-:W-:Y:S01]  /*03c0*/  ULEA UR4, UR5, UR4, 0x18 ;  /* 0x0000000405047291 */ /* 0x002fe2000f8ec03f */
[----:B------:R-:W1:Y:S05]  /*03d0*/  MUFU.SQRT R20, R19 ;  /* 0x0000001300147308 */ /* 0x000e6a0000002000 */
[----:B------:R-:W-:Y:S02]  /*03e0*/  LEA R9, R9, UR4, 0x2 ;  /* 0x0000000409097c11 */ /* 0x000fe4000f8e10ff */
[----:B-1----:R-:W-:-:S02]  /*03f0*/  FSETP.GT.AND P1, PT, |R20|, 8.50705917302346158658e+37, PT ;  /* 0x7e8000001400780b */ /* 0x002fc40003f24200 */
[----:B------:R-:W-:Y:S02]  /*0400*/  FSETP.GEU.AND P2, PT, |R20|, 1.175494350822287508e-38, PT ;  /* 0x008000001400780b */ /* 0x000fe40003f4e200 */
[----:B------:R-:W-:-:S09]  /*0410*/  FSEL R17, R17, 1, P1 ;  /* 0x3f80000011117808 */ /* 0x000fd20000800000 */
[----:B------:R-:W-:Y:S01]  /*0420*/  @P1 FMUL R20, R20, 0.25 ;  /* 0x3e80000014141820 */ /* 0x000fe20000400000 */
[C---:B------:R-:W-:Y:S01]  /*0430*/  LOP3.LUT P1, RZ, R0.reuse, 0xf0, RZ, 0xc0, !PT ;  /* 0x000000f000ff7812 */ /* 0x040fe2000782c0ff */
[----:B------:R-:W-:Y:S01]  /*0440*/  @!P2 FMUL R17, R17, 16777216 ;  /* 0x4b8000001111a820 */ /* 0x000fe20000400000 */
[----:B------:R-:W-:Y:S01]  /*0450*/  LOP3.LUT R0, R0, 0xf, RZ, 0xc0, !PT ;  /* 0x0000000f00007812 */ /* 0x000fe200078ec0ff */
[----:B------:R-:W-:Y:S01]  /*0460*/  @!P2 FMUL R20, R20, 16777216 ;  /* 0x4b8000001414a820 */ /* 0x000fe20000400000 */
[----:B------:R-:W-:Y:S02]  /*0470*/  ISETP.LT.U32.AND P2, PT, R15, 0xc000, PT ;  /* 0x0000c0000f00780c */ /* 0x000fe40003f41070 */
[----:B------:R-:W-:Y:S01]  /*0480*/  LEA R0, R0, UR4, 0x2 ;  /* 0x0000000400007c11 */ /* 0x000fe2000f8e10ff */
[----:B------:R-:W1:Y:S01]  /*0490*/  MUFU.RCP R16, R20 ;  /* 0x0000001400107308 */ /* 0x000e620000001000 */
[----:B------:R-:W-:Y:S02]  /*04a0*/  ISETP.LT.AND.EX P1, PT, R8, RZ, !P1, P2 ;  /* 0x000000ff0800720c */ /* 0x000fe40004f21320 */
[----:B------:R-:W-:-:S02]  /*04b0*/  IADD3 R2, P2, R2, UR8, RZ ;  /* 0x0000000802027c10 */ /* 0x000fc4000ff5e0ff */
[----:B------:R-:W-:Y:S02]  /*04c0*/  ISETP.GT.AND P1, PT, R3, -0x1, P1 ;  /* 0xffffffff0300780c */ /* 0x000fe40000f24270 */
[----:B------:R-:W-:Y:S01]  /*04d0*/  IADD3.X R3, R10, UR9, RZ, P2, !PT ;  /* 0x000000090a037c10 */ /* 0x000fe200097fe4ff */
[----:B------:R-:W-:Y:S02]  /*04e0*/  ULDC.64 UR8, c[0x0][0x220] ;  /* 0x0000880000087ab9 */ /* 0x000fe40000000a00 */
[----:B------:R-:W-:Y:S01]  /*04f0*/  LEA R10, P2, R15, UR8, 0x2 ;  /* 0x000000080f0a7c11 */ /* 0x000fe2000f8410ff */
[----:B-1----:R-:W-:-:S04]  /*0500*/  FMUL R16, R16, R17 ;  /* 0x0000001110107220 */ /* 0x002fc80000400000 */
[-C--:B------:R-:W-:Y:S01]  /*0510*/  FMUL R4, R4, R16.reuse ;  /* 0x0000001004047220 */ /* 0x080fe20000400000 */
[-C--:B------:R-:W-:Y:S01]  /*0520*/  FMUL R11, R11, R16.reuse ;  /* 0x000000100b0b7220 */ /* 0x080fe20000400000 */
[-C--:B------:R-:W-:Y:S01]  /*0530*/  FMUL R5, R5, R16.reuse ;  /* 0x0000001005057220 */ /* 0x080fe20000400000 */
[-C--:B------:R-:W-:Y:S01]  /*0540*/  FMUL R12, R12, R16.reuse ;  /* 0x000000100c0c7220 */ /* 0x080fe20000400000 */
[-C--:B------:R-:W-:Y:S01]  /*0550*/  FMUL R6, R6, R16.reuse ;  /* 0x0000001006067220 */ /* 0x080fe20000400000 */
[-C--:B------:R-:W-:Y:S01]  /*0560*/  FMUL R13, R13, R16.reuse ;  /* 0x000000100d0d7220 */ /* 0x080fe20000400000 */
[-C--:B------:R-:W-:Y:S01]  /*0570*/  FMUL R7, R7, R16.reuse ;  /* 0x0000001007077220 */ /* 0x080fe20000400000 */
[----:B------:R-:W-:Y:S01]  /*0580*/  FMUL R14, R14, R16 ;  /* 0x000000100e0e7220 */ /* 0x000fe20000400000 */
[----:B------:R-:W-:Y:S01]  /*0590*/  F2FP.BF16.F32.PACK_AB R4, R11, R4 ;  /* 0x000000040b04723e */ /* 0x000fe200000010ff */
[----:B------:R1:W-:Y:S01]  /*05a0*/  STS [R9], R16 ;  /* 0x0000001009007388 */ /* 0x0003e20000000800 */
[----:B------:R-:W-:-:S02]  /*05b0*/  F2FP.BF16.F32.PACK_AB R5, R12, R5 ;  /* 0x000000050c05723e */ /* 0x000fc400000010ff */
[----:B------:R-:W-:Y:S02]  /*05c0*/  F2FP.BF16.F32.PACK_AB R6, R13, R6 ;  /* 0x000000060d06723e */ /* 0x000fe400000010ff */
[----:B------:R-:W-:Y:S02]  /*05d0*/  F2FP.BF16.F32.PACK_AB R7, R14, R7 ;  /* 0x000000070e07723e */ /* 0x000fe400000010ff */
[----:B------:R-:W-:-:S03]  /*05e0*/  LEA.HI.X R11, R15, UR9, R8, 0x2, P2 ;  /* 0x000000090f0b7c11 */ /* 0x000fc600090f1408 */
[----:B------:R1:W-:Y:S01]  /*05f0*/  @P0 STG.E.128 desc[UR6][R2.64], R4 ;  /* 0x0000000402000986 */ /* 0x0003e2000c101d06 */
[----:B------:R-:W-:Y:S06]  /*0600*/  BAR.SYNC.DEFER_BLOCKING 0x0 ;  /* 0x0000000000007b1d */ /* 0x000fec0000010000 */
[----:B0-----:R-:W-:Y:S05]  /*0610*/  @!P1 EXIT ;  /* 0x000000000000994d */ /* 0x001fea0003800000 */
[----:B-1----:R-:W0:Y:S04]  /*0620*/  LDS R3, [R0] ;  /* 0x0000000000037984 */ /* 0x002e280000000800 */
[----:B0-----:R-:W-:Y:S01]  /*0630*/  STG.E desc[UR6][R10.64], R3 ;  /* 0x000000030a007986 */ /* 0x001fe2000c101906 */
[----:B------:R-:W-:Y:S05]  /*0640*/  EXIT ;  /* 0x000000000000794d */ /* 0x000fea0003800000 */
.L_x_0:
[----:B------:R-:W-:-:S00]  /*0650*/  BRA `(.L_x_0) ;  /* 0xfffffffc00fc7947 */ /* 0x000fc0000383ffff */
[----:B------:R-:W-:-:S00]  /*0660*/  NOP ;  /* 0x0000000000007918 */ /* 0x000fc00000000000 */
        /* <DEDUP_REMOVED lines=9> */
.L_x_1:


//--------------------- .nv.global.init           --------------------------
	.section	.nv.global.init,"aw",@progbits
.nv.global.init:
	.type		_$_str,@object
	.size		_$_str,(_$_str_$_2 - _$_str)
_$_str:
        /*0000*/ 	.byte	0x5f, 0x5f, 0x43, 0x55, 0x44, 0x41, 0x5f, 0x46, 0x54, 0x5a, 0x00
	.type		_$_str_$_2,@object
	.size		_$_str_$_2,(.L_1 - _$_str_$_2)
_$_str_$_2:
        /*000b*/ 	.byte	0x5f, 0x5f, 0x43, 0x55, 0x44, 0x41, 0x5f, 0x50, 0x52, 0x45, 0x43, 0x5f, 0x53, 0x51, 0x52, 0x54
        /*001b*/ 	.byte	0x00
.L_1:


//--------------------- .nv.shared.l2norm_fwd_kernel --------------------------
	.section	.nv.shared.l2norm_fwd_kernel,"aw",@nobits
	.sectionflags	@""
	.align	16
	.zero		1024


//--------------------- .nv.shared.reserved.0     --------------------------
	.section	.nv.shared.reserved.0,"aw",@nobits
	.weak		__nv_reservedSMEM_offset_0_alias
	.size		__nv_reservedSMEM_offset_0_alias, 0, 0
	.other		__nv_reservedSMEM_offset_0_alias,@"STO_CUDA_RESERVED_SHARED STV_DEFAULT"
__nv_reservedSMEM_offset_0_alias:
	.zero		0


//--------------------- .nv.constant0.l2norm_fwd_kernel --------------------------
	.section	.nv.constant0.l2norm_fwd_kernel,"a",@progbits
	.sectionflags	@""
	.align	4
.nv.constant0.l2norm_fwd_kernel:
	.zero		568


//--------------------- SYMBOLS --------------------------

	.type		.nv.reservedSmem.offset0,@object
	.size		.nv.reservedSmem.offset0,0x4
